	.headerflags	@"EF_CUDA_TEXMODE_UNIFIED EF_CUDA_64BIT_ADDRESS EF_CUDA_SM89 EF_CUDA_VIRTUAL_SM(EF_CUDA_SM89)"
	.elftype	@"ET_EXEC"


//--------------------- .nv.info                  --------------------------
	.section	.nv.info,"",@"SHT_CUDA_INFO"
	.align	4


	//----- nvinfo : EIATTR_REGCOUNT
	.align		4
        /*0000*/ 	.byte	0x04, 0x2f
        /*0002*/ 	.short	(.L_1 - .L_0)
	.align		4
.L_0:
        /*0004*/ 	.word	index@(triton__0d1d2de)
        /*0008*/ 	.word	0x00000010


	//----- nvinfo : EIATTR_MAX_STACK_SIZE
	.align		4
.L_1:
        /*000c*/ 	.byte	0x04, 0x23
        /*000e*/ 	.short	(.L_3 - .L_2)
	.align		4
.L_2:
        /*0010*/ 	.word	index@(triton__0d1d2de)
        /*0014*/ 	.word	0x00000000


	//----- nvinfo : EIATTR_MIN_STACK_SIZE
	.align		4
.L_3:
        /*0018*/ 	.byte	0x04, 0x12
        /*001a*/ 	.short	(.L_5 - .L_4)
	.align		4
.L_4:
        /*001c*/ 	.word	index@(triton__0d1d2de)
        /*0020*/ 	.word	0x00000000


	//----- nvinfo : EIATTR_FRAME_SIZE
	.align		4
.L_5:
        /*0024*/ 	.byte	0x04, 0x11
        /*0026*/ 	.short	(.L_7 - .L_6)
	.align		4
.L_6:
        /*0028*/ 	.word	index@(triton__0d1d2de)
        /*002c*/ 	.word	0x00000000
.L_7:


//--------------------- .nv.info.triton__0d1d2de  --------------------------
	.section	.nv.info.triton__0d1d2de,"",@"SHT_CUDA_INFO"
	.align	4


	//----- nvinfo : EIATTR_CUDA_API_VERSION
	.align		4
        /*0000*/ 	.byte	0x04, 0x37
        /*0002*/ 	.short	(.L_9 - .L_8)
.L_8:
        /*0004*/ 	.word	0x0000007b


	//----- nvinfo : EIATTR_PARAM_CBANK
	.align		4
.L_9:
        /*0008*/ 	.byte	0x04, 0x0a
        /*000a*/ 	.short	(.L_11 - .L_10)
	.align		4
.L_10:
        /*000c*/ 	.word	index@(.nv.constant0.triton__0d1d2de)
        /*0010*/ 	.short	0x0160
        /*0012*/ 	.short	0x0014


	//----- nvinfo : EIATTR_CBANK_PARAM_SIZE
	.align		4
.L_11:
        /*0014*/ 	.byte	0x03, 0x19
        /*0016*/ 	.short	0x0014


	//----- nvinfo : EIATTR_KPARAM_INFO
	.align		4
        /*0018*/ 	.byte	0x04, 0x17
        /*001a*/ 	.short	(.L_13 - .L_12)
.L_12:
        /*001c*/ 	.word	0x00000000
        /*0020*/ 	.short	0x0002
        /*0022*/ 	.short	0x0010
        /*0024*/ 	.byte	0x00, 0xf0, 0x11, 0x00


	//----- nvinfo : EIATTR_KPARAM_INFO
	.align		4
.L_13:
        /*0028*/ 	.byte	0x04, 0x17
        /*002a*/ 	.short	(.L_15 - .L_14)
.L_14:
        /*002c*/ 	.word	0x00000000
        /*0030*/ 	.short	0x0001
        /*0032*/ 	.short	0x0008
        /*0034*/ 	.byte	0x00, 0xf0, 0x21, 0x00


	//----- nvinfo : EIATTR_KPARAM_INFO
	.align		4
.L_15:
        /*0038*/ 	.byte	0x04, 0x17
        /*003a*/ 	.short	(.L_17 - .L_16)
.L_16:
        /*003c*/ 	.word	0x00000000
        /*0040*/ 	.short	0x0000
        /*0042*/ 	.short	0x0000
        /*0044*/ 	.byte	0x00, 0xf0, 0x21, 0x00


	//----- nvinfo : EIATTR_MAXREG_COUNT
	.align		4
.L_17:
        /*0048*/ 	.byte	0x03, 0x1b
        /*004a*/ 	.short	0x00ff


	//----- nvinfo : EIATTR_EXIT_INSTR_OFFSETS
	.align		4
        /*004c*/ 	.byte	0x04, 0x1c
        /*004e*/ 	.short	(.L_19 - .L_18)


	//   ....[0]....
.L_18:
        /*0050*/ 	.word	0x000002a0


	//----- nvinfo : EIATTR_MAX_THREADS
	.align		4
.L_19:
        /*0054*/ 	.byte	0x04, 0x05
        /*0056*/ 	.short	(.L_21 - .L_20)
.L_20:
        /*0058*/ 	.word	0x00000080
        /*005c*/ 	.word	0x00000001
        /*0060*/ 	.word	0x00000001
.L_21:


//--------------------- .nv.rel.action            --------------------------
	.section	.nv.rel.action,"",@"SHT_CUDA_RELOCINFO"
	.align	8
	.sectionentsize	8
        /*0000*/ 	.byte	0x73, 0x00, 0x00, 0x00, 0x00, 0x00, 0x00, 0x00, 0x00, 0x00, 0x00, 0x11, 0x25, 0x00, 0x05, 0x36


//--------------------- .nv.constant0.triton__0d1d2de --------------------------
	.section	.nv.constant0.triton__0d1d2de,"a",@progbits
	.align	4
.nv.constant0.triton__0d1d2de:
	.zero		372


//--------------------- .text.triton__0d1d2de     --------------------------
	.section	.text.triton__0d1d2de,"ax",@progbits
	.sectioninfo	@"SHI_REGISTERS=16"
	.align	128
        .global         triton__0d1d2de
        .type           triton__0d1d2de,@function
        .size           triton__0d1d2de,(.L_x_1 - triton__0d1d2de)
        .other          triton__0d1d2de,@"STO_CUDA_ENTRY STV_DEFAULT"
triton__0d1d2de:
.text.triton__0d1d2de:
[----:B------:R-:W-:-:S02]  /*0000*/  IMAD.MOV.U32 R1, RZ, RZ, c[0x0][0x28] ;  /* 0x00000a00ff017624 */ /* 0x000fc400078e00ff */
[----:B------:R-:W0:Y:S01]  /*0010*/  S2R R0, SR_TID.X ;  /* 0x0000000000007919 */ /* 0x000e220000002100 */
[----:B------:R-:W-:Y:S01]  /*0020*/  IMAD.MOV.U32 R13, RZ, RZ, 0x2 ;  /* 0x00000002ff0d7424 */ /* 0x000fe200078e00ff */
[----:B------:R-:W-:Y:S02]  /*0030*/  ULDC.64 UR4, c[0x0][0x118] ;  /* 0x0000460000047ab9 */ /* 0x000fe40000000a00 */
[----:B------:R-:W1:Y:S01]  /*0040*/  S2R R5, SR_CTAID.X ;  /* 0x0000000000057919 */ /* 0x000e620000002500 */
[----:B0-----:R-:W-:-:S05]  /*0050*/  IMAD.SHL.U32 R0, R0, 0x8, RZ ;  /* 0x0000000800007824 */ /* 0x001fca00078e00ff */
[----:B------:R-:W-:-:S05]  /*0060*/  LOP3.LUT R0, R0, 0x3f8, RZ, 0xc0, !PT ;  /* 0x000003f800007812 */ /* 0x000fca00078ec0ff */
[----:B-1----:R-:W-:Y:S01]  /*0070*/  IMAD R0, R5, 0x400, R0 ;  /* 0x0000040005007824 */ /* 0x002fe200078e0200 */
[----:B------:R-:W-:-:S04]  /*0080*/  SHF.R.S32.HI R5, RZ, 0x15, R5 ;  /* 0x00000015ff057819 */ /* 0x000fc80000011405 */
[----:B------:R-:W-:Y:S02]  /*0090*/  SHF.R.S32.HI R3, RZ, 0x1f, R0 ;  /* 0x0000001fff037819 */ /* 0x000fe40000011400 */
[----:B------:R-:W-:Y:S02]  /*00a0*/  SGXT R5, R5, 0x1 ;  /* 0x000000010505781a */ /* 0x000fe40000000200 */
[-C--:B------:R-:W-:Y:S02]  /*00b0*/  LEA.HI R3, R3, R0.reuse, RZ, 0x8 ;  /* 0x0000000003037211 */ /* 0x080fe400078f40ff */
[----:B------:R-:W-:Y:S02]  /*00c0*/  LEA.HI R5, R5, R0, RZ, 0xb ;  /* 0x0000000005057211 */ /* 0x000fe400078f58ff */
[----:B------:R-:W-:Y:S02]  /*00d0*/  SHF.R.S32.HI R2, RZ, 0x8, R3 ;  /* 0x00000008ff027819 */ /* 0x000fe40000011403 */
[----:B------:R-:W-:-:S02]  /*00e0*/  LOP3.LUT R3, R3, 0xffffff00, RZ, 0xc0, !PT ;  /* 0xffffff0003037812 */ /* 0x000fc400078ec0ff */
[----:B------:R-:W-:Y:S02]  /*00f0*/  LEA.HI R4, R2, R2, RZ, 0x3 ;  /* 0x0000000202047211 */ /* 0x000fe400078f18ff */
[----:B------:R-:W-:Y:S01]  /*0100*/  SHF.R.S32.HI R6, RZ, 0xb, R5 ;  /* 0x0000000bff067819 */ /* 0x000fe20000011405 */
[----:B------:R-:W-:Y:S01]  /*0110*/  IMAD.IADD R3, R0, 0x1, -R3 ;  /* 0x0000000100037824 */ /* 0x000fe200078e0a03 */
[----:B------:R-:W-:-:S03]  /*0120*/  LOP3.LUT R5, R4, 0x1ff8, RZ, 0xc0, !PT ;  /* 0x00001ff804057812 */ /* 0x000fc600078ec0ff */
[----:B------:R-:W-:Y:S02]  /*0130*/  IMAD R6, R6, 0x100, R3 ;  /* 0x0000010006067824 */ /* 0x000fe400078e0203 */
[----:B------:R-:W-:-:S04]  /*0140*/  IMAD.IADD R5, R2, 0x1, -R5 ;  /* 0x0000000102057824 */ /* 0x000fc800078e0a05 */
[----:B------:R-:W-:-:S04]  /*0150*/  IMAD R5, R5, 0x80000, R6 ;  /* 0x0008000005057824 */ /* 0x000fc800078e0206 */
[----:B------:R-:W-:-:S06]  /*0160*/  IMAD.WIDE R4, R5, R13, c[0x0][0x160] ;  /* 0x0000580005047625 */ /* 0x000fcc00078e020d */
[----:B------:R-:W2:Y:S02]  /*0170*/  LDG.E.128 R4, [R4.64] ;  /* 0x0000000404047981 */ /* 0x000ea4000c1e1d00 */
[----:B--2---:R-:W-:Y:S01]  /*0180*/  PRMT R2, R4, 0x7632, R2 ;  /* 0x0000763204027816 */ /* 0x004fe20000000002 */
[----:B------:R-:W-:Y:S01]  /*0190*/  IMAD.U32 R11, R6, 0x10000, RZ ;  /* 0x00010000060b7824 */ /* 0x000fe200078e00ff */
[C---:B------:R-:W-:Y:S01]  /*01a0*/  PRMT R3, R5.reuse, 0x7632, R3 ;  /* 0x0000763205037816 */ /* 0x040fe20000000003 */
[----:B------:R-:W-:Y:S01]  /*01b0*/  IMAD.U32 R9, R4, 0x10000, RZ ;  /* 0x0001000004097824 */ /* 0x000fe200078e00ff */
[----:B------:R-:W-:Y:S01]  /*01c0*/  PRMT R8, R6, 0x7632, R8 ;  /* 0x0000763206087816 */ /* 0x000fe20000000008 */
[----:B------:R-:W-:Y:S01]  /*01d0*/  IMAD.U32 R10, R5, 0x10000, RZ ;  /* 0x00010000050a7824 */ /* 0x000fe200078e00ff */
[----:B------:R-:W-:Y:S01]  /*01e0*/  PRMT R6, R7, 0x7632, R6 ;  /* 0x0000763207067816 */ /* 0x000fe20000000006 */
[----:B------:R-:W-:Y:S02]  /*01f0*/  IMAD.U32 R2, R2, 0x10000, RZ ;  /* 0x0001000002027824 */ /* 0x000fe400078e00ff */
[----:B------:R-:W-:-:S02]  /*0200*/  IMAD.U32 R3, R3, 0x10000, RZ ;  /* 0x0001000003037824 */ /* 0x000fc400078e00ff */
[----:B------:R-:W-:Y:S01]  /*0210*/  IMAD.U32 R7, R7, 0x10000, RZ ;  /* 0x0001000007077824 */ /* 0x000fe200078e00ff */
[----:B------:R-:W-:Y:S01]  /*0220*/  F2FP.BF16.F32.PACK_AB R4, R2, R9 ;  /* 0x000000090204723e */ /* 0x000fe200000010ff */
[----:B------:R-:W-:Y:S01]  /*0230*/  IMAD.U32 R8, R8, 0x10000, RZ ;  /* 0x0001000008087824 */ /* 0x000fe200078e00ff */
[----:B------:R-:W-:Y:S01]  /*0240*/  F2FP.BF16.F32.PACK_AB R5, R3, R10 ;  /* 0x0000000a0305723e */ /* 0x000fe200000010ff */
[----:B------:R-:W-:Y:S02]  /*0250*/  IMAD.U32 R12, R6, 0x10000, RZ ;  /* 0x00010000060c7824 */ /* 0x000fe400078e00ff */
[----:B------:R-:W-:Y:S01]  /*0260*/  IMAD.WIDE R2, R0, R13, c[0x0][0x168] ;  /* 0x00005a0000027625 */ /* 0x000fe200078e020d */
[----:B------:R-:W-:Y:S02]  /*0270*/  F2FP.BF16.F32.PACK_AB R6, R8, R11 ;  /* 0x0000000b0806723e */ /* 0x000fe400000010ff */
[----:B------:R-:W-:-:S05]  /*0280*/  F2FP.BF16.F32.PACK_AB R7, R12, R7 ;  /* 0x000000070c07723e */ /* 0x000fca00000010ff */
[----:B------:R-:W-:Y:S01]  /*0290*/  STG.E.128 [R2.64], R4 ;  /* 0x0000000402007986 */ /* 0x000fe2000c101d04 */
[----:B------:R-:W-:Y:S05]  /*02a0*/  EXIT ;  /* 0x000000000000794d */ /* 0x000fea0003800000 */
.L_x_0:
[----:B------:R-:W-:-:S00]  /*02b0*/  BRA `(.L_x_0) ;  /* 0xfffffff000007947 */ /* 0x000fc0000383ffff */
[----:B------:R-:W-:-:S00]  /*02c0*/  NOP ;  /* 0x0000000000007918 */ /* 0x000fc00000000000 */
        /* <DEDUP_REMOVED lines=11> */
.L_x_1:
